//
// Generated by NVIDIA NVVM Compiler
//
// Compiler Build ID: CL-36424714
// Cuda compilation tools, release 13.0, V13.0.88
// Based on NVVM 20.0.0
//

.version 9.0
.target sm_100
.address_size 64

	// .globl	bandwith_test

.visible .entry bandwith_test(
	.param .u64 .ptr .align 1 bandwith_test_param_0,
	.param .u64 .ptr .align 1 bandwith_test_param_1,
	.param .u32 bandwith_test_param_2
)
{


	ret;

}


// ===== COMPILED SASS (sm_100) =====

	.target	sm_100

	.elftype	@"ET_EXEC"


//--------------------- .note.nv.tkinfo           --------------------------
	.section	.note.nv.tkinfo,"",@"SHT_NOTE"
	.sectionflags	@"SHF_NOTE_NV_TKINFO"
	.tkinfo
        /*0018*/ 	.word	0x00000002
        /*0030*/ 	.string	""
        /*0030*/ 	.string	"ptxas"
        /*0030*/ 	.string	"Cuda compilation tools, release 13.0, V13.0.88"
        /*0030*/ 	.string	"Build cuda_13.0.r13.0/compiler.36424714_0"
        /*0030*/ 	.string	"-arch sm_100 -m 64 "



//--------------------- .note.nv.cuinfo           --------------------------
	.section	.note.nv.cuinfo,"",@"SHT_NOTE"
	.sectionflags	@"SHF_NOTE_NV_CUINFO"
        /*0018*/ 	.short	0x0002
        /*001a*/ 	.short	0x0064
        /*001c*/ 	.short	0x0082
	.zero		2


//--------------------- .nv.info                  --------------------------
	.section	.nv.info,"",@"SHT_CUDA_INFO"
	.align	4


	//----- nvinfo : EIATTR_REGCOUNT
	.align		4
        /*0000*/ 	.byte	0x04, 0x2f
        /*0002*/ 	.short	(.L_1 - .L_0)
	.align		4
.L_0:
        /*0004*/ 	.word	index@(bandwith_test)
        /*0008*/ 	.word	0x00000004


	//----- nvinfo : EIATTR_FRAME_SIZE
	.align		4
.L_1:
        /*000c*/ 	.byte	0x04, 0x11
        /*000e*/ 	.short	(.L_3 - .L_2)
	.align		4
.L_2:
        /*0010*/ 	.word	index@(bandwith_test)
        /*0014*/ 	.word	0x00000000


	//----- nvinfo : EIATTR_MIN_STACK_SIZE
	.align		4
.L_3:
        /*0018*/ 	.byte	0x04, 0x12
        /*001a*/ 	.short	(.L_5 - .L_4)
	.align		4
.L_4:
        /*001c*/ 	.word	index@(bandwith_test)
        /*0020*/ 	.word	0x00000000
.L_5:


//--------------------- .nv.compat                --------------------------
	.section	.nv.compat,"",@"SHT_CUDA_COMPAT_INFO"
	.align	4
        /*0000*/ 	.byte	0x02, 0x09, 0x00, 0x00, 0x02, 0x02, 0x01, 0x00, 0x02, 0x05, 0x05, 0x00, 0x03, 0x07, 0x01, 0x01
        /*0010*/ 	.byte	0x02, 0x03, 0x00, 0x00, 0x02, 0x06, 0x01, 0x00, 0x04, 0x0b, 0x08, 0x00, 0x09, 0x00, 0x00, 0x00
        /*0020*/ 	.byte	0x00, 0x00, 0x00, 0x00


//--------------------- .nv.info.bandwith_test    --------------------------
	.section	.nv.info.bandwith_test,"",@"SHT_CUDA_INFO"
	.sectionflags	@""
	.align	4


	//----- nvinfo : EIATTR_CUDA_API_VERSION
	.align		4
        /*0000*/ 	.byte	0x04, 0x37
        /*0002*/ 	.short	(.L_7 - .L_6)
.L_6:
        /*0004*/ 	.word	0x00000082


	//----- nvinfo : EIATTR_KPARAM_INFO
	.align		4
.L_7:
        /*0008*/ 	.byte	0x04, 0x17
        /*000a*/ 	.short	(.L_9 - .L_8)
.L_8:
        /*000c*/ 	.word	0x00000000
        /*0010*/ 	.short	0x0002
        /*0012*/ 	.short	0x0010
        /*0014*/ 	.byte	0x00, 0xf0, 0x11, 0x00


	//----- nvinfo : EIATTR_KPARAM_INFO
	.align		4
.L_9:
        /*0018*/ 	.byte	0x04, 0x17
        /*001a*/ 	.short	(.L_11 - .L_10)
.L_10:
        /*001c*/ 	.word	0x00000000
        /*0020*/ 	.short	0x0001
        /*0022*/ 	.short	0x0008
        /*0024*/ 	.byte	0x00, 0xf5, 0x21, 0x00


	//----- nvinfo : EIATTR_KPARAM_INFO
	.align		4
.L_11:
        /*0028*/ 	.byte	0x04, 0x17
        /*002a*/ 	.short	(.L_13 - .L_12)
.L_12:
        /*002c*/ 	.word	0x00000000
        /*0030*/ 	.short	0x0000
        /*0032*/ 	.short	0x0000
        /*0034*/ 	.byte	0x00, 0xf5, 0x21, 0x00


	//----- nvinfo : EIATTR_SPARSE_MMA_MASK
	.align		4
.L_13:
        /*0038*/ 	.byte	0x03, 0x50
        /*003a*/ 	.short	0x0000


	//----- nvinfo : EIATTR_MAXREG_COUNT
	.align		4
        /*003c*/ 	.byte	0x03, 0x1b
        /*003e*/ 	.short	0x00ff


	//----- nvinfo : EIATTR_MERCURY_ISA_VERSION
	.align		4
        /*0040*/ 	.byte	0x03, 0x5f
        /*0042*/ 	.short	0x0101


	//----- nvinfo : EIATTR_VRC_CTA_INIT_COUNT
	.align		4
        /*0044*/ 	.byte	0x02, 0x4a
	.zero		1
	.zero		1


	//----- nvinfo : EIATTR_EXIT_INSTR_OFFSETS
	.align		4
        /*0048*/ 	.byte	0x04, 0x1c
        /*004a*/ 	.short	(.L_15 - .L_14)


	//   ....[0]....
.L_14:
        /*004c*/ 	.word	0x00000010


	//----- nvinfo : EIATTR_CBANK_PARAM_SIZE
	.align		4
.L_15:
        /*0050*/ 	.byte	0x03, 0x19
        /*0052*/ 	.short	0x0014


	//----- nvinfo : EIATTR_PARAM_CBANK
	.align		4
        /*0054*/ 	.byte	0x04, 0x0a
        /*0056*/ 	.short	(.L_17 - .L_16)
	.align		4
.L_16:
        /*0058*/ 	.word	index@(.nv.constant0.bandwith_test)
        /*005c*/ 	.short	0x0380
        /*005e*/ 	.short	0x0014


	//----- nvinfo : EIATTR_SW_WAR
	.align		4
.L_17:
        /*0060*/ 	.byte	0x04, 0x36
        /*0062*/ 	.short	(.L_19 - .L_18)
.L_18:
        /*0064*/ 	.word	0x00000008
.L_19:


//--------------------- .nv.callgraph             --------------------------
	.section	.nv.callgraph,"",@"SHT_CUDA_CALLGRAPH"
	.align	4
	.sectionentsize	8
	.align		4
        /*0000*/ 	.word	0x00000000
	.align		4
        /*0004*/ 	.word	0xffffffff
	.align		4
        /*0008*/ 	.word	0x00000000
	.align		4
        /*000c*/ 	.word	0xfffffffe
	.align		4
        /*0010*/ 	.word	0x00000000
	.align		4
        /*0014*/ 	.word	0xfffffffd
	.align		4
        /*0018*/ 	.word	0x00000000
	.align		4
        /*001c*/ 	.word	0xfffffffc


//--------------------- .text.bandwith_test       --------------------------
	.section	.text.bandwith_test,"ax",@progbits
	.align	128
        .global         bandwith_test
        .type           bandwith_test,@function
        .size           bandwith_test,(.L_x_1 - bandwith_test)
        .other          bandwith_test,@"STO_CUDA_ENTRY STV_DEFAULT"
bandwith_test:
.text.bandwith_test:
[----:B------:R-:W-:Y:S01]  /*0000*/  LDC R1, c[0x0][0x37c] ;  /* 0x0000df00ff017b82 */ /* 0x000fe20000000800 */
[----:B------:R-:W-:Y:S05]  /*0010*/  EXIT ;  /* 0x000000000000794d */ /* 0x000fea0003800000 */
.L_x_0:
[----:B------:R-:W-:-:S00]  /*0020*/  BRA `(.L_x_0) ;  /* 0xfffffffc00fc7947 */ /* 0x000fc0000383ffff */
[----:B------:R-:W-:-:S00]  /*0030*/  NOP ;  /* 0x0000000000007918 */ /* 0x000fc00000000000 */
        /* <DEDUP_REMOVED lines=12> */
.L_x_1:


//--------------------- .nv.shared.reserved.0     --------------------------
	.section	.nv.shared.reserved.0,"aw",@nobits
	.weak		__nv_reservedSMEM_offset_0_alias
	.size		__nv_reservedSMEM_offset_0_alias, 0, 64
	.other		__nv_reservedSMEM_offset_0_alias,@"STO_CUDA_RESERVED_SHARED STV_DEFAULT"
__nv_reservedSMEM_offset_0_alias:
	.zero		0
	.zero		64


//--------------------- .nv.constant0.bandwith_test --------------------------
	.section	.nv.constant0.bandwith_test,"a",@progbits
	.sectionflags	@""
	.align	4
.nv.constant0.bandwith_test:
	.zero		916


//--------------------- SYMBOLS --------------------------

	.type		.nv.reservedSmem.offset0,@object
	.size		.nv.reservedSmem.offset0,0x4
